//
// Generated by NVIDIA NVVM Compiler
//
// Compiler Build ID: CL-36424714
// Cuda compilation tools, release 13.0, V13.0.88
// Based on NVVM 20.0.0
//

.version 9.0
.target sm_100
.address_size 64

	// .globl	_Z6matrixPfS_S_iii

.visible .entry _Z6matrixPfS_S_iii(
	.param .u64 .ptr .align 1 _Z6matrixPfS_S_iii_param_0,
	.param .u64 .ptr .align 1 _Z6matrixPfS_S_iii_param_1,
	.param .u64 .ptr .align 1 _Z6matrixPfS_S_iii_param_2,
	.param .u32 _Z6matrixPfS_S_iii_param_3,
	.param .u32 _Z6matrixPfS_S_iii_param_4,
	.param .u32 _Z6matrixPfS_S_iii_param_5
)
{
	.reg .pred 	%p<11>;
	.reg .b32 	%r<78>;
	.reg .b32 	%f<55>;
	.reg .b64 	%rd<66>;

	ld.param.u64 	%rd14, [_Z6matrixPfS_S_iii_param_0];
	ld.param.u64 	%rd15, [_Z6matrixPfS_S_iii_param_1];
	ld.param.u64 	%rd13, [_Z6matrixPfS_S_iii_param_2];
	ld.param.u32 	%r45, [_Z6matrixPfS_S_iii_param_3];
	ld.param.u32 	%r47, [_Z6matrixPfS_S_iii_param_4];
	ld.param.u32 	%r46, [_Z6matrixPfS_S_iii_param_5];
	cvta.to.global.u64 	%rd1, %rd15;
	cvta.to.global.u64 	%rd2, %rd14;
	div.s32 	%r1, %r46, %r47;
	min.s32 	%r48, %r1, %r46;
	setp.lt.s32 	%p1, %r48, 1;
	@%p1 bra 	$L__BB0_16;
	and.b32  	%r2, %r46, 7;
	add.s32 	%r3, %r2, -1;
	and.b32  	%r4, %r46, 3;
	and.b32  	%r5, %r46, 2147483640;
	and.b32  	%r6, %r46, 1;
	neg.s32 	%r7, %r5;
	shl.b32 	%r8, %r1, 3;
	mul.lo.s32 	%r9, %r1, 3;
	mul.lo.s32 	%r10, %r1, 5;
	mul.wide.u32 	%rd3, %r8, 4;
	mul.wide.u32 	%rd4, %r46, 4;
	cvta.to.global.u64 	%rd5, %rd13;
	mov.b32 	%r65, 0;
$L__BB0_2:
	mul.lo.s32 	%r12, %r65, %r46;
	add.s32 	%r13, %r12, %r45;
	cvt.u64.u32 	%rd16, %r65;
	mad.lo.s64 	%rd17, %rd4, %rd16, %rd2;
	add.s64 	%rd6, %rd17, 16;
	mov.b32 	%r66, 0;
	cvt.u64.u32 	%rd53, %r12;
$L__BB0_3:
	setp.lt.u32 	%p2, %r46, 8;
	add.s32 	%r52, %r13, %r66;
	mul.wide.s32 	%rd18, %r52, 4;
	add.s64 	%rd7, %rd5, %rd18;
	ld.global.f32 	%f52, [%rd7];
	mov.b32 	%r76, 0;
	@%p2 bra 	$L__BB0_6;
	add.s32 	%r73, %r1, %r66;
	shl.b32 	%r53, %r1, 1;
	add.s32 	%r72, %r53, %r66;
	add.s32 	%r71, %r9, %r66;
	shl.b32 	%r54, %r1, 2;
	add.s32 	%r70, %r54, %r66;
	add.s32 	%r69, %r10, %r66;
	mad.lo.s32 	%r68, %r1, 6, %r66;
	mad.lo.s32 	%r67, %r1, 7, %r66;
	mul.wide.u32 	%rd19, %r66, 4;
	add.s64 	%rd65, %rd1, %rd19;
	mov.u64 	%rd64, %rd6;
	mov.u32 	%r74, %r7;
$L__BB0_5:
	.pragma "nounroll";
	ld.global.f32 	%f9, [%rd64+-16];
	ld.global.f32 	%f10, [%rd65];
	fma.rn.f32 	%f11, %f9, %f10, %f52;
	st.global.f32 	[%rd7], %f11;
	ld.global.f32 	%f12, [%rd64+-12];
	mul.wide.u32 	%rd20, %r73, 4;
	add.s64 	%rd21, %rd1, %rd20;
	ld.global.f32 	%f13, [%rd21];
	fma.rn.f32 	%f14, %f12, %f13, %f11;
	st.global.f32 	[%rd7], %f14;
	ld.global.f32 	%f15, [%rd64+-8];
	mul.wide.u32 	%rd22, %r72, 4;
	add.s64 	%rd23, %rd1, %rd22;
	ld.global.f32 	%f16, [%rd23];
	fma.rn.f32 	%f17, %f15, %f16, %f14;
	st.global.f32 	[%rd7], %f17;
	ld.global.f32 	%f18, [%rd64+-4];
	mul.wide.u32 	%rd24, %r71, 4;
	add.s64 	%rd25, %rd1, %rd24;
	ld.global.f32 	%f19, [%rd25];
	fma.rn.f32 	%f20, %f18, %f19, %f17;
	st.global.f32 	[%rd7], %f20;
	ld.global.f32 	%f21, [%rd64];
	mul.wide.u32 	%rd26, %r70, 4;
	add.s64 	%rd27, %rd1, %rd26;
	ld.global.f32 	%f22, [%rd27];
	fma.rn.f32 	%f23, %f21, %f22, %f20;
	st.global.f32 	[%rd7], %f23;
	ld.global.f32 	%f24, [%rd64+4];
	mul.wide.u32 	%rd28, %r69, 4;
	add.s64 	%rd29, %rd1, %rd28;
	ld.global.f32 	%f25, [%rd29];
	fma.rn.f32 	%f26, %f24, %f25, %f23;
	st.global.f32 	[%rd7], %f26;
	ld.global.f32 	%f27, [%rd64+8];
	mul.wide.u32 	%rd30, %r68, 4;
	add.s64 	%rd31, %rd1, %rd30;
	ld.global.f32 	%f28, [%rd31];
	fma.rn.f32 	%f29, %f27, %f28, %f26;
	st.global.f32 	[%rd7], %f29;
	ld.global.f32 	%f30, [%rd64+12];
	mul.wide.u32 	%rd32, %r67, 4;
	add.s64 	%rd33, %rd1, %rd32;
	ld.global.f32 	%f31, [%rd33];
	fma.rn.f32 	%f52, %f30, %f31, %f29;
	st.global.f32 	[%rd7], %f52;
	add.s32 	%r74, %r74, 8;
	add.s32 	%r73, %r73, %r8;
	add.s32 	%r72, %r72, %r8;
	add.s32 	%r71, %r71, %r8;
	add.s32 	%r70, %r70, %r8;
	add.s32 	%r69, %r69, %r8;
	add.s32 	%r68, %r68, %r8;
	add.s32 	%r67, %r67, %r8;
	add.s64 	%rd65, %rd65, %rd3;
	add.s64 	%rd64, %rd64, 32;
	setp.ne.s32 	%p3, %r74, 0;
	mov.u32 	%r76, %r5;
	@%p3 bra 	$L__BB0_5;
$L__BB0_6:
	setp.eq.s32 	%p4, %r2, 0;
	@%p4 bra 	$L__BB0_14;
	setp.lt.u32 	%p5, %r3, 3;
	@%p5 bra 	$L__BB0_9;
	add.s32 	%r55, %r76, %r12;
	mul.wide.u32 	%rd34, %r55, 4;
	add.s64 	%rd35, %rd2, %rd34;
	ld.global.f32 	%f32, [%rd35];
	mad.lo.s32 	%r56, %r76, %r1, %r66;
	mul.wide.u32 	%rd36, %r56, 4;
	add.s64 	%rd37, %rd1, %rd36;
	ld.global.f32 	%f33, [%rd37];
	fma.rn.f32 	%f34, %f32, %f33, %f52;
	st.global.f32 	[%rd7], %f34;
	cvt.u64.u32 	%rd38, %r12;
	cvt.u64.u32 	%rd39, %r76;
	add.s64 	%rd40, %rd39, %rd38;
	shl.b64 	%rd41, %rd40, 2;
	add.s64 	%rd42, %rd2, %rd41;
	ld.global.f32 	%f35, [%rd42+4];
	add.s32 	%r57, %r56, %r1;
	mul.wide.u32 	%rd43, %r57, 4;
	add.s64 	%rd44, %rd1, %rd43;
	ld.global.f32 	%f36, [%rd44];
	fma.rn.f32 	%f37, %f35, %f36, %f34;
	st.global.f32 	[%rd7], %f37;
	ld.global.f32 	%f38, [%rd42+8];
	add.s32 	%r58, %r57, %r1;
	mul.wide.u32 	%rd45, %r58, 4;
	add.s64 	%rd46, %rd1, %rd45;
	ld.global.f32 	%f39, [%rd46];
	fma.rn.f32 	%f40, %f38, %f39, %f37;
	st.global.f32 	[%rd7], %f40;
	ld.global.f32 	%f41, [%rd42+12];
	add.s32 	%r59, %r58, %r1;
	mul.wide.u32 	%rd47, %r59, 4;
	add.s64 	%rd48, %rd1, %rd47;
	ld.global.f32 	%f42, [%rd48];
	fma.rn.f32 	%f52, %f41, %f42, %f40;
	st.global.f32 	[%rd7], %f52;
	add.s32 	%r76, %r76, 4;
$L__BB0_9:
	setp.eq.s32 	%p6, %r4, 0;
	@%p6 bra 	$L__BB0_14;
	setp.eq.s32 	%p7, %r4, 1;
	@%p7 bra 	$L__BB0_12;
	add.s32 	%r60, %r76, %r12;
	mul.wide.u32 	%rd49, %r60, 4;
	add.s64 	%rd50, %rd2, %rd49;
	ld.global.f32 	%f43, [%rd50];
	mad.lo.s32 	%r61, %r76, %r1, %r66;
	mul.wide.u32 	%rd51, %r61, 4;
	add.s64 	%rd52, %rd1, %rd51;
	ld.global.f32 	%f44, [%rd52];
	fma.rn.f32 	%f45, %f43, %f44, %f52;
	st.global.f32 	[%rd7], %f45;
	cvt.u64.u32 	%rd54, %r76;
	add.s64 	%rd55, %rd54, %rd53;
	shl.b64 	%rd56, %rd55, 2;
	add.s64 	%rd57, %rd2, %rd56;
	ld.global.f32 	%f46, [%rd57+4];
	add.s32 	%r62, %r61, %r1;
	mul.wide.u32 	%rd58, %r62, 4;
	add.s64 	%rd59, %rd1, %rd58;
	ld.global.f32 	%f47, [%rd59];
	fma.rn.f32 	%f52, %f46, %f47, %f45;
	st.global.f32 	[%rd7], %f52;
	add.s32 	%r76, %r76, 2;
$L__BB0_12:
	setp.eq.s32 	%p8, %r6, 0;
	@%p8 bra 	$L__BB0_14;
	add.s32 	%r63, %r76, %r12;
	mul.wide.u32 	%rd60, %r63, 4;
	add.s64 	%rd61, %rd2, %rd60;
	ld.global.f32 	%f48, [%rd61];
	mad.lo.s32 	%r64, %r76, %r1, %r66;
	mul.wide.u32 	%rd62, %r64, 4;
	add.s64 	%rd63, %rd1, %rd62;
	ld.global.f32 	%f49, [%rd63];
	fma.rn.f32 	%f50, %f48, %f49, %f52;
	st.global.f32 	[%rd7], %f50;
$L__BB0_14:
	add.s32 	%r66, %r66, 1;
	setp.ne.s32 	%p9, %r66, %r1;
	@%p9 bra 	$L__BB0_3;
	add.s32 	%r65, %r65, 1;
	setp.ne.s32 	%p10, %r65, %r1;
	@%p10 bra 	$L__BB0_2;
$L__BB0_16:
	ret;

}


// ===== COMPILED SASS (sm_100) =====

	.target	sm_100

	.elftype	@"ET_EXEC"


//--------------------- .note.nv.tkinfo           --------------------------
	.section	.note.nv.tkinfo,"",@"SHT_NOTE"
	.sectionflags	@"SHF_NOTE_NV_TKINFO"
	.tkinfo
        /*0018*/ 	.word	0x00000002
        /*0030*/ 	.string	""
        /*0030*/ 	.string	"ptxas"
        /*0030*/ 	.string	"Cuda compilation tools, release 13.0, V13.0.88"
        /*0030*/ 	.string	"Build cuda_13.0.r13.0/compiler.36424714_0"
        /*0030*/ 	.string	"-arch sm_100 -m 64 "



//--------------------- .note.nv.cuinfo           --------------------------
	.section	.note.nv.cuinfo,"",@"SHT_NOTE"
	.sectionflags	@"SHF_NOTE_NV_CUINFO"
        /*0018*/ 	.short	0x0002
        /*001a*/ 	.short	0x0064
        /*001c*/ 	.short	0x0082
	.zero		2


//--------------------- .nv.info                  --------------------------
	.section	.nv.info,"",@"SHT_CUDA_INFO"
	.align	4


	//----- nvinfo : EIATTR_REGCOUNT
	.align		4
        /*0000*/ 	.byte	0x04, 0x2f
        /*0002*/ 	.short	(.L_1 - .L_0)
	.align		4
.L_0:
        /*0004*/ 	.word	index@(_Z6matrixPfS_S_iii)
        /*0008*/ 	.word	0x00000020


	//----- nvinfo : EIATTR_FRAME_SIZE
	.align		4
.L_1:
        /*000c*/ 	.byte	0x04, 0x11
        /*000e*/ 	.short	(.L_3 - .L_2)
	.align		4
.L_2:
        /*0010*/ 	.word	index@(_Z6matrixPfS_S_iii)
        /*0014*/ 	.word	0x00000000


	//----- nvinfo : EIATTR_MIN_STACK_SIZE
	.align		4
.L_3:
        /*0018*/ 	.byte	0x04, 0x12
        /*001a*/ 	.short	(.L_5 - .L_4)
	.align		4
.L_4:
        /*001c*/ 	.word	index@(_Z6matrixPfS_S_iii)
        /*0020*/ 	.word	0x00000000
.L_5:


//--------------------- .nv.compat                --------------------------
	.section	.nv.compat,"",@"SHT_CUDA_COMPAT_INFO"
	.align	4
        /*0000*/ 	.byte	0x02, 0x09, 0x00, 0x00, 0x02, 0x02, 0x01, 0x00, 0x02, 0x05, 0x05, 0x00, 0x03, 0x07, 0x01, 0x01
        /*0010*/ 	.byte	0x02, 0x03, 0x00, 0x00, 0x02, 0x06, 0x01, 0x00, 0x04, 0x0b, 0x08, 0x00, 0x09, 0x00, 0x00, 0x00
        /*0020*/ 	.byte	0x00, 0x00, 0x00, 0x00


//--------------------- .nv.info._Z6matrixPfS_S_iii --------------------------
	.section	.nv.info._Z6matrixPfS_S_iii,"",@"SHT_CUDA_INFO"
	.sectionflags	@""
	.align	4


	//----- nvinfo : EIATTR_CUDA_API_VERSION
	.align		4
        /*0000*/ 	.byte	0x04, 0x37
        /*0002*/ 	.short	(.L_7 - .L_6)
.L_6:
        /*0004*/ 	.word	0x00000082


	//----- nvinfo : EIATTR_KPARAM_INFO
	.align		4
.L_7:
        /*0008*/ 	.byte	0x04, 0x17
        /*000a*/ 	.short	(.L_9 - .L_8)
.L_8:
        /*000c*/ 	.word	0x00000000
        /*0010*/ 	.short	0x0005
        /*0012*/ 	.short	0x0020
        /*0014*/ 	.byte	0x00, 0xf0, 0x11, 0x00


	//----- nvinfo : EIATTR_KPARAM_INFO
	.align		4
.L_9:
        /*0018*/ 	.byte	0x04, 0x17
        /*001a*/ 	.short	(.L_11 - .L_10)
.L_10:
        /*001c*/ 	.word	0x00000000
        /*0020*/ 	.short	0x0004
        /*0022*/ 	.short	0x001c
        /*0024*/ 	.byte	0x00, 0xf0, 0x11, 0x00


	//----- nvinfo : EIATTR_KPARAM_INFO
	.align		4
.L_11:
        /*0028*/ 	.byte	0x04, 0x17
        /*002a*/ 	.short	(.L_13 - .L_12)
.L_12:
        /*002c*/ 	.word	0x00000000
        /*0030*/ 	.short	0x0003
        /*0032*/ 	.short	0x0018
        /*0034*/ 	.byte	0x00, 0xf0, 0x11, 0x00


	//----- nvinfo : EIATTR_KPARAM_INFO
	.align		4
.L_13:
        /*0038*/ 	.byte	0x04, 0x17
        /*003a*/ 	.short	(.L_15 - .L_14)
.L_14:
        /*003c*/ 	.word	0x00000000
        /*0040*/ 	.short	0x0002
        /*0042*/ 	.short	0x0010
        /*0044*/ 	.byte	0x00, 0xf5, 0x21, 0x00


	//----- nvinfo : EIATTR_KPARAM_INFO
	.align		4
.L_15:
        /*0048*/ 	.byte	0x04, 0x17
        /*004a*/ 	.short	(.L_17 - .L_16)
.L_16:
        /*004c*/ 	.word	0x00000000
        /*0050*/ 	.short	0x0001
        /*0052*/ 	.short	0x0008
        /*0054*/ 	.byte	0x00, 0xf5, 0x21, 0x00


	//----- nvinfo : EIATTR_KPARAM_INFO
	.align		4
.L_17:
        /*0058*/ 	.byte	0x04, 0x17
        /*005a*/ 	.short	(.L_19 - .L_18)
.L_18:
        /*005c*/ 	.word	0x00000000
        /*0060*/ 	.short	0x0000
        /*0062*/ 	.short	0x0000
        /*0064*/ 	.byte	0x00, 0xf5, 0x21, 0x00


	//----- nvinfo : EIATTR_SPARSE_MMA_MASK
	.align		4
.L_19:
        /*0068*/ 	.byte	0x03, 0x50
        /*006a*/ 	.short	0x0000


	//----- nvinfo : EIATTR_MAXREG_COUNT
	.align		4
        /*006c*/ 	.byte	0x03, 0x1b
        /*006e*/ 	.short	0x00ff


	//----- nvinfo : EIATTR_MERCURY_ISA_VERSION
	.align		4
        /*0070*/ 	.byte	0x03, 0x5f
        /*0072*/ 	.short	0x0101


	//----- nvinfo : EIATTR_VRC_CTA_INIT_COUNT
	.align		4
        /*0074*/ 	.byte	0x02, 0x4a
	.zero		1
	.zero		1


	//----- nvinfo : EIATTR_EXIT_INSTR_OFFSETS
	.align		4
        /*0078*/ 	.byte	0x04, 0x1c
        /*007a*/ 	.short	(.L_21 - .L_20)


	//   ....[0]....
.L_20:
        /*007c*/ 	.word	0x000001d0


	//   ....[1]....
        /*0080*/ 	.word	0x00000ed0


	//----- nvinfo : EIATTR_CBANK_PARAM_SIZE
	.align		4
.L_21:
        /*0084*/ 	.byte	0x03, 0x19
        /*0086*/ 	.short	0x0024


	//----- nvinfo : EIATTR_PARAM_CBANK
	.align		4
        /*0088*/ 	.byte	0x04, 0x0a
        /*008a*/ 	.short	(.L_23 - .L_22)
	.align		4
.L_22:
        /*008c*/ 	.word	index@(.nv.constant0._Z6matrixPfS_S_iii)
        /*0090*/ 	.short	0x0380
        /*0092*/ 	.short	0x0024


	//----- nvinfo : EIATTR_SW_WAR
	.align		4
.L_23:
        /*0094*/ 	.byte	0x04, 0x36
        /*0096*/ 	.short	(.L_25 - .L_24)
.L_24:
        /*0098*/ 	.word	0x00000008
.L_25:


//--------------------- .nv.callgraph             --------------------------
	.section	.nv.callgraph,"",@"SHT_CUDA_CALLGRAPH"
	.align	4
	.sectionentsize	8
	.align		4
        /*0000*/ 	.word	0x00000000
	.align		4
        /*0004*/ 	.word	0xffffffff
	.align		4
        /*0008*/ 	.word	0x00000000
	.align		4
        /*000c*/ 	.word	0xfffffffe
	.align		4
        /*0010*/ 	.word	0x00000000
	.align		4
        /*0014*/ 	.word	0xfffffffd
	.align		4
        /*0018*/ 	.word	0x00000000
	.align		4
        /*001c*/ 	.word	0xfffffffc


//--------------------- .text._Z6matrixPfS_S_iii  --------------------------
	.section	.text._Z6matrixPfS_S_iii,"ax",@progbits
	.align	128
        .global         _Z6matrixPfS_S_iii
        .type           _Z6matrixPfS_S_iii,@function
        .size           _Z6matrixPfS_S_iii,(.L_x_8 - _Z6matrixPfS_S_iii)
        .other          _Z6matrixPfS_S_iii,@"STO_CUDA_ENTRY STV_DEFAULT"
_Z6matrixPfS_S_iii:
.text._Z6matrixPfS_S_iii:
[----:B------:R-:W-:Y:S08]  /*0000*/  LDC R1, c[0x0][0x37c] ;  /* 0x0000df00ff017b82 */ /* 0x000ff00000000800 */
[----:B------:R-:W0:Y:S01]  /*0010*/  LDC R8, c[0x0][0x39c] ;  /* 0x0000e700ff087b82 */ /* 0x000e220000000800 */
[----:B------:R-:W1:Y:S02]  /*0020*/  LDCU UR12, c[0x0][0x3a0] ;  /* 0x00007400ff0c77ac */ /* 0x000e640008000800 */
[----:B-1----:R-:W-:Y:S01]  /*0030*/  IMAD.U32 R4, RZ, RZ, UR12 ;  /* 0x0000000cff047e24 */ /* 0x002fe2000f8e00ff */
[----:B0-----:R-:W-:-:S04]  /*0040*/  IABS R5, R8 ;  /* 0x0000000800057213 */ /* 0x001fc80000000000 */
[----:B------:R-:W-:Y:S01]  /*0050*/  IABS R4, R4 ;  /* 0x0000000400047213 */ /* 0x000fe20000000000 */
[----:B------:R-:W0:Y:S08]  /*0060*/  I2F.RP R0, R5 ;  /* 0x0000000500007306 */ /* 0x000e300000209400 */
[----:B0-----:R-:W0:Y:S02]  /*0070*/  MUFU.RCP R0, R0 ;  /* 0x0000000000007308 */ /* 0x001e240000001000 */
[----:B0-----:R-:W-:-:S06]  /*0080*/  IADD3 R2, PT, PT, R0, 0xffffffe, RZ ;  /* 0x0ffffffe00027810 */ /* 0x001fcc0007ffe0ff */
[----:B------:R0:W1:Y:S02]  /*0090*/  F2I.FTZ.U32.TRUNC.NTZ R3, R2 ;  /* 0x0000000200037305 */ /* 0x000064000021f000 */
[----:B0-----:R-:W-:Y:S01]  /*00a0*/  HFMA2 R2, -RZ, RZ, 0, 0 ;  /* 0x00000000ff027431 */ /* 0x001fe200000001ff */
[----:B-1----:R-:W-:-:S05]  /*00b0*/  IADD3 R6, PT, PT, RZ, -R3, RZ ;  /* 0x80000003ff067210 */ /* 0x002fca0007ffe0ff */
[----:B------:R-:W-:-:S04]  /*00c0*/  IMAD R7, R6, R5, RZ ;  /* 0x0000000506077224 */ /* 0x000fc800078e02ff */
[----:B------:R-:W-:-:S06]  /*00d0*/  IMAD.HI.U32 R3, R3, R7, R2 ;  /* 0x0000000703037227 */ /* 0x000fcc00078e0002 */
[----:B------:R-:W-:-:S05]  /*00e0*/  IMAD.HI.U32 R0, R3, R4, RZ ;  /* 0x0000000403007227 */ /* 0x000fca00078e00ff */
[----:B------:R-:W-:-:S05]  /*00f0*/  IADD3 R2, PT, PT, -R0, RZ, RZ ;  /* 0x000000ff00027210 */ /* 0x000fca0007ffe1ff */
[----:B------:R-:W-:-:S05]  /*0100*/  IMAD R2, R5, R2, R4 ;  /* 0x0000000205027224 */ /* 0x000fca00078e0204 */
[----:B------:R-:W-:-:S13]  /*0110*/  ISETP.GT.U32.AND P2, PT, R5, R2, PT ;  /* 0x000000020500720c */ /* 0x000fda0003f44070 */
[----:B------:R-:W-:Y:S01]  /*0120*/  @!P2 IMAD.IADD R2, R2, 0x1, -R5 ;  /* 0x000000010202a824 */ /* 0x000fe200078e0a05 */
[----:B------:R-:W-:Y:S02]  /*0130*/  @!P2 IADD3 R0, PT, PT, R0, 0x1, RZ ;  /* 0x000000010000a810 */ /* 0x000fe40007ffe0ff */
[----:B------:R-:W-:Y:S02]  /*0140*/  ISETP.NE.AND P2, PT, R8, RZ, PT ;  /* 0x000000ff0800720c */ /* 0x000fe40003f45270 */
[----:B------:R-:W-:Y:S02]  /*0150*/  ISETP.GE.U32.AND P0, PT, R2, R5, PT ;  /* 0x000000050200720c */ /* 0x000fe40003f06070 */
[----:B------:R-:W-:-:S04]  /*0160*/  LOP3.LUT R2, R8, UR12, RZ, 0x3c, !PT ;  /* 0x0000000c08027c12 */ /* 0x000fc8000f8e3cff */
[----:B------:R-:W-:-:S07]  /*0170*/  ISETP.GE.AND P1, PT, R2, RZ, PT ;  /* 0x000000ff0200720c */ /* 0x000fce0003f26270 */
[----:B------:R-:W-:-:S06]  /*0180*/  @P0 IADD3 R0, PT, PT, R0, 0x1, RZ ;  /* 0x0000000100000810 */ /* 0x000fcc0007ffe0ff */
[----:B------:R-:W-:Y:S01]  /*0190*/  @!P1 IMAD.MOV R0, RZ, RZ, -R0 ;  /* 0x000000ffff009224 */ /* 0x000fe200078e0a00 */
[----:B------:R-:W-:-:S04]  /*01a0*/  @!P2 LOP3.LUT R0, RZ, R8, RZ, 0x33, !PT ;  /* 0x00000008ff00a212 */ /* 0x000fc800078e33ff */
[----:B------:R-:W-:-:S04]  /*01b0*/  VIMNMX R2, PT, PT, R0, UR12, PT ;  /* 0x0000000c00027c48 */ /* 0x000fc8000bfe0100 */
[----:B------:R-:W-:-:S13]  /*01c0*/  ISETP.GE.AND P0, PT, R2, 0x1, PT ;  /* 0x000000010200780c */ /* 0x000fda0003f06270 */
[----:B------:R-:W-:Y:S05]  /*01d0*/  @!P0 EXIT ;  /* 0x000000000000894d */ /* 0x000fea0003800000 */
[----:B------:R-:W-:Y:S02]  /*01e0*/  ULOP3.LUT UR4, UR12, 0x7, URZ, 0xc0, !UPT ;  /* 0x000000070c047892 */ /* 0x000fe4000f8ec0ff */
[----:B------:R-:W-:Y:S02]  /*01f0*/  ULOP3.LUT UR18, UR12, 0x3, URZ, 0xc0, !UPT ;  /* 0x000000030c127892 */ /* 0x000fe4000f8ec0ff */
[----:B------:R-:W-:Y:S01]  /*0200*/  UIADD3 UR4, UPT, UPT, UR4, -0x1, URZ ;  /* 0xffffffff04047890 */ /* 0x000fe2000fffe0ff */
[----:B------:R-:W0:Y:S05]  /*0210*/  LDCU.64 UR16, c[0x0][0x358] ;  /* 0x00006b00ff1077ac */ /* 0x000e2a0008000a00 */
[----:B------:R-:W-:Y:S01]  /*0220*/  MOV R2, UR4 ;  /* 0x0000000400027c02 */ /* 0x000fe20008000f00 */
[----:B------:R-:W-:Y:S01]  /*0230*/  ULOP3.LUT UR12, UR12, 0x7ffffff8, URZ, 0xc0, !UPT ;  /* 0x7ffffff80c0c7892 */ /* 0x000fe2000f8ec0ff */
[----:B------:R-:W-:-:S02]  /*0240*/  UMOV UR4, URZ ;  /* 0x000000ff00047c82 */ /* 0x000fc40008000000 */
[----:B------:R-:W-:Y:S02]  /*0250*/  ISETP.GE.U32.AND P0, PT, R2, 0x3, PT ;  /* 0x000000030200780c */ /* 0x000fe40003f06070 */
[----:B------:R-:W-:-:S11]  /*0260*/  SHF.L.U32 R2, R0, 0x3, RZ ;  /* 0x0000000300027819 */ /* 0x000fd600000006ff */
.L_x_6:
[----:B-1----:R-:W1:Y:S01]  /*0270*/  LDCU UR8, c[0x0][0x3a0] ;  /* 0x00007400ff0877ac */ /* 0x002e620008000800 */
[----:B------:R-:W-:Y:S01]  /*0280*/  IMAD.MOV.U32 R3, RZ, RZ, RZ ;  /* 0x000000ffff037224 */ /* 0x000fe200078e00ff */
[----:B--2---:R-:W2:Y:S01]  /*0290*/  LDCU.64 UR6, c[0x0][0x380] ;  /* 0x00007000ff0677ac */ /* 0x004ea20008000a00 */
[----:B---3--:R-:W3:Y:S01]  /*02a0*/  LDCU UR13, c[0x0][0x3a0] ;  /* 0x00007400ff0d77ac */ /* 0x008ee20008000800 */
[----:B------:R-:W4:Y:S01]  /*02b0*/  LDCU UR5, c[0x0][0x398] ;  /* 0x00007300ff0577ac */ /* 0x000f220008000800 */
[----:B-1----:R-:W-:-:S04]  /*02c0*/  UIMAD.WIDE.U32 UR8, UR8, 0x4, URZ ;  /* 0x00000004080878a5 */ /* 0x002fc8000f8e00ff */
[----:B--2---:R-:W-:Y:S02]  /*02d0*/  UIMAD.WIDE.U32 UR6, UR8, UR4, UR6 ;  /* 0x00000004080672a5 */ /* 0x004fe4000f8e0006 */
[----:B------:R-:W-:Y:S02]  /*02e0*/  UIMAD UR8, UR9, UR4, URZ ;  /* 0x00000004090872a4 */ /* 0x000fe4000f8e02ff */
[----:B---3--:R-:W-:Y:S02]  /*02f0*/  UIMAD UR13, UR4, UR13, URZ ;  /* 0x0000000d040d72a4 */ /* 0x008fe4000f8e02ff */
[----:B------:R-:W-:Y:S02]  /*0300*/  UIADD3 UR4, UPT, UPT, UR4, 0x1, URZ ;  /* 0x0000000104047890 */ /* 0x000fe4000fffe0ff */
[----:B------:R-:W-:Y:S02]  /*0310*/  UIADD3 UR22, UP0, UPT, UR6, 0x10, URZ ;  /* 0x0000001006167890 */ /* 0x000fe4000ff1e0ff */
[----:B----4-:R-:W-:-:S02]  /*0320*/  UIADD3 UR14, UPT, UPT, UR13, UR5, URZ ;  /* 0x000000050d0e7290 */ /* 0x010fc4000fffe0ff */
[----:B------:R-:W-:Y:S01]  /*0330*/  ISETP.NE.AND P1, PT, R0, UR4, PT ;  /* 0x0000000400007c0c */ /* 0x000fe2000bf25270 */
[----:B0----5:R-:W-:-:S12]  /*0340*/  UIADD3.X UR15, UPT, UPT, UR7, UR8, URZ, UP0, !UPT ;  /* 0x00000008070f7290 */ /* 0x021fd800087fe4ff */
.L_x_5:
[----:B0123--:R-:W1:Y:S01]  /*0350*/  LDC.64 R16, c[0x0][0x390] ;  /* 0x0000e400ff107b82 */ /* 0x00fe620000000a00 */
[----:B------:R-:W-:Y:S01]  /*0360*/  IADD3 R5, PT, PT, R3, UR14, RZ ;  /* 0x0000000e03057c10 */ /* 0x000fe2000fffe0ff */
[----:B------:R-:W2:Y:S04]  /*0370*/  LDCU UR5, c[0x0][0x3a0] ;  /* 0x00007400ff0577ac */ /* 0x000ea80008000800 */
[----:B-1----:R-:W-:-:S05]  /*0380*/  IMAD.WIDE R16, R5, 0x4, R16 ;  /* 0x0000000405107825 */ /* 0x002fca00078e0210 */
[----:B0----5:R0:W5:Y:S01]  /*0390*/  LDG.E R29, desc[UR16][R16.64] ;  /* 0x00000010101d7981 */ /* 0x021162000c1e1900 */
[----:B--2---:R-:W-:-:S03]  /*03a0*/  UISETP.GE.U32.AND UP0, UPT, UR5, 0x8, UPT ;  /* 0x000000080500788c */ /* 0x004fc6000bf06070 */
[----:B------:R-:W-:-:S06]  /*03b0*/  UMOV UR5, URZ ;  /* 0x000000ff00057c82 */ /* 0x000fcc0008000000 */
[----:B0-----:R-:W-:Y:S05]  /*03c0*/  BRA.U !UP0, `(.L_x_0) ;  /* 0x00000005080c7547 */ /* 0x001fea000b800000 */
[----:B------:R-:W0:Y:S01]  /*03d0*/  LDC.64 R18, c[0x0][0x388] ;  /* 0x0000e200ff127b82 */ /* 0x000e220000000a00 */
[CC--:B------:R-:W-:Y:S01]  /*03e0*/  IADD3 R5, PT, PT, R0.reuse, R3.reuse, RZ ;  /* 0x0000000300057210 */ /* 0x0c0fe20007ffe0ff */
[C-C-:B------:R-:W-:Y:S01]  /*03f0*/  IMAD R7, R0.reuse, 0x2, R3.reuse ;  /* 0x0000000200077824 */ /* 0x140fe200078e0203 */
[C---:B------:R-:W-:Y:S01]  /*0400*/  LEA R11, R0.reuse, R3, 0x2 ;  /* 0x00000003000b7211 */ /* 0x040fe200078e10ff */
[C-C-:B------:R-:W-:Y:S01]  /*0410*/  IMAD R9, R0.reuse, 0x3, R3.reuse ;  /* 0x0000000300097824 */ /* 0x140fe200078e0203 */
[----:B------:R-:W-:Y:S01]  /*0420*/  MOV R8, UR22 ;  /* 0x0000001600087c02 */ /* 0x000fe20008000f00 */
[C-C-:B------:R-:W-:Y:S01]  /*0430*/  IMAD R13, R0.reuse, 0x5, R3.reuse ;  /* 0x00000005000d7824 */ /* 0x140fe200078e0203 */
[----:B------:R-:W-:Y:S01]  /*0440*/  UIADD3 UR5, UPT, UPT, -UR12, URZ, URZ ;  /* 0x000000ff0c057290 */ /* 0x000fe2000fffe1ff */
[C-C-:B------:R-:W-:Y:S02]  /*0450*/  IMAD R15, R0.reuse, 0x6, R3.reuse ;  /* 0x00000006000f7824 */ /* 0x140fe400078e0203 */
[----:B------:R-:W-:-:S02]  /*0460*/  IMAD R4, R0, 0x7, R3 ;  /* 0x0000000700047824 */ /* 0x000fc400078e0203 */
[----:B------:R-:W-:Y:S02]  /*0470*/  IMAD.U32 R25, RZ, RZ, UR15 ;  /* 0x0000000fff197e24 */ /* 0x000fe4000f8e00ff */
[----:B0-----:R-:W-:-:S07]  /*0480*/  IMAD.WIDE.U32 R20, R3, 0x4, R18 ;  /* 0x0000000403147825 */ /* 0x001fce00078e0012 */
.L_x_1:
[----:B------:R-:W-:Y:S02]  /*0490*/  MOV R22, R8 ;  /* 0x0000000800167202 */ /* 0x000fe40000000f00 */
[----:B------:R-:W-:Y:S01]  /*04a0*/  MOV R23, R25 ;  /* 0x0000001900177202 */ /* 0x000fe20000000f00 */
[----:B--2---:R-:W2:Y:S04]  /*04b0*/  LDG.E R8, desc[UR16][R20.64] ;  /* 0x0000001014087981 */ /* 0x004ea8000c1e1900 */
[----:B------:R-:W2:Y:S01]  /*04c0*/  LDG.E R6, desc[UR16][R22.64+-0x10] ;  /* 0xfffff01016067981 */ /* 0x000ea2000c1e1900 */
[----:B------:R-:W-:-:S04]  /*04d0*/  IMAD.WIDE.U32 R26, R5, 0x4, R18 ;  /* 0x00000004051a7825 */ /* 0x000fc800078e0012 */
[----:B--2--5:R-:W-:-:S05]  /*04e0*/  FFMA R6, R6, R8, R29 ;  /* 0x0000000806067223 */ /* 0x024fca000000001d */
[----:B------:R0:W-:Y:S04]  /*04f0*/  STG.E desc[UR16][R16.64], R6 ;  /* 0x0000000610007986 */ /* 0x0001e8000c101910 */
[----:B------:R-:W2:Y:S04]  /*0500*/  LDG.E R26, desc[UR16][R26.64] ;  /* 0x000000101a1a7981 */ /* 0x000ea8000c1e1900 */
[----:B------:R-:W2:Y:S01]  /*0510*/  LDG.E R25, desc[UR16][R22.64+-0xc] ;  /* 0xfffff41016197981 */ /* 0x000ea2000c1e1900 */
[----:B------:R-:W-:-:S04]  /*0520*/  IMAD.WIDE.U32 R28, R7, 0x4, R18 ;  /* 0x00000004071c7825 */ /* 0x000fc800078e0012 */
[----:B--2---:R-:W-:-:S05]  /*0530*/  FFMA R8, R25, R26, R6 ;  /* 0x0000001a19087223 */ /* 0x004fca0000000006 */
[----:B------:R1:W-:Y:S04]  /*0540*/  STG.E desc[UR16][R16.64], R8 ;  /* 0x0000000810007986 */ /* 0x0003e8000c101910 */
[----:B------:R-:W2:Y:S04]  /*0550*/  LDG.E R28, desc[UR16][R28.64] ;  /* 0x000000101c1c7981 */ /* 0x000ea8000c1e1900 */
[----:B------:R-:W2:Y:S02]  /*0560*/  LDG.E R25, desc[UR16][R22.64+-0x8] ;  /* 0xfffff81016197981 */ /* 0x000ea4000c1e1900 */
[----:B--2---:R-:W-:Y:S01]  /*0570*/  FFMA R10, R25, R28, R8 ;  /* 0x0000001c190a7223 */ /* 0x004fe20000000008 */
[----:B------:R-:W-:-:S04]  /*0580*/  IMAD.WIDE.U32 R24, R9, 0x4, R18 ;  /* 0x0000000409187825 */ /* 0x000fc800078e0012 */
[----:B------:R2:W-:Y:S04]  /*0590*/  STG.E desc[UR16][R16.64], R10 ;  /* 0x0000000a10007986 */ /* 0x0005e8000c101910 */
[----:B------:R-:W0:Y:S04]  /*05a0*/  LDG.E R24, desc[UR16][R24.64] ;  /* 0x0000001018187981 */ /* 0x000e28000c1e1900 */
[----:B------:R-:W0:Y:S02]  /*05b0*/  LDG.E R27, desc[UR16][R22.64+-0x4] ;  /* 0xfffffc10161b7981 */ /* 0x000e24000c1e1900 */
[----:B0-----:R-:W-:Y:S01]  /*05c0*/  FFMA R6, R27, R24, R10 ;  /* 0x000000181b067223 */ /* 0x001fe2000000000a */
[----:B------:R-:W-:-:S04]  /*05d0*/  IMAD.WIDE.U32 R26, R11, 0x4, R18 ;  /* 0x000000040b1a7825 */ /* 0x000fc800078e0012 */
[----:B------:R0:W-:Y:S04]  /*05e0*/  STG.E desc[UR16][R16.64], R6 ;  /* 0x0000000610007986 */ /* 0x0001e8000c101910 */
[----:B------:R-:W1:Y:S04]  /*05f0*/  LDG.E R26, desc[UR16][R26.64] ;  /* 0x000000101a1a7981 */ /* 0x000e68000c1e1900 */
[----:B------:R-:W1:Y:S02]  /*0600*/  LDG.E R29, desc[UR16][R22.64] ;  /* 0x00000010161d7981 */ /* 0x000e64000c1e1900 */
[----:B-1----:R-:W-:Y:S01]  /*0610*/  FFMA R8, R29, R26, R6 ;  /* 0x0000001a1d087223 */ /* 0x002fe20000000006 */
[----:B------:R-:W-:-:S04]  /*0620*/  IMAD.WIDE.U32 R28, R13, 0x4, R18 ;  /* 0x000000040d1c7825 */ /* 0x000fc800078e0012 */
        /* <DEDUP_REMOVED lines=11> */
[----:B------:R-:W3:Y:S04]  /*06e0*/  LDG.E R26, desc[UR16][R26.64] ;  /* 0x000000101a1a7981 */ /* 0x000ee8000c1e1900 */
[----:B------:R-:W3:Y:S01]  /*06f0*/  LDG.E R29, desc[UR16][R22.64+0xc] ;  /* 0x00000c10161d7981 */ /* 0x000ee2000c1e1900 */
[----:B------:R-:W-:Y:S01]  /*0700*/  UIADD3 UR5, UPT, UPT, UR5, 0x8, URZ ;  /* 0x0000000805057890 */ /* 0x000fe2000fffe0ff */
[----:B-1----:R-:W-:Y:S01]  /*0710*/  IADD3 R8, P2, PT, R22, 0x20, RZ ;  /* 0x0000002016087810 */ /* 0x002fe20007f5e0ff */
[C---:B------:R-:W-:Y:S01]  /*0720*/  IMAD.IADD R9, R2.reuse, 0x1, R9 ;  /* 0x0000000102097824 */ /* 0x040fe200078e0209 */
[C---:B------:R-:W-:Y:S01]  /*0730*/  IADD3 R5, PT, PT, R2.reuse, R5, RZ ;  /* 0x0000000502057210 */ /* 0x040fe20007ffe0ff */
[----:B------:R-:W-:Y:S01]  /*0740*/  UISETP.NE.AND UP0, UPT, UR5, URZ, UPT ;  /* 0x000000ff0500728c */ /* 0x000fe2000bf05270 */
[C---:B------:R-:W-:Y:S01]  /*0750*/  IADD3 R7, PT, PT, R2.reuse, R7, RZ ;  /* 0x0000000702077210 */ /* 0x040fe20007ffe0ff */
[----:B------:R-:W-:Y:S01]  /*0760*/  IMAD.X R25, RZ, RZ, R23, P2 ;  /* 0x000000ffff197224 */ /* 0x000fe200010e0617 */
[C---:B------:R-:W-:Y:S01]  /*0770*/  IADD3 R11, PT, PT, R2.reuse, R11, RZ ;  /* 0x0000000b020b7210 */ /* 0x040fe20007ffe0ff */
[C---:B------:R-:W-:Y:S01]  /*0780*/  IMAD.IADD R15, R2.reuse, 0x1, R15 ;  /* 0x00000001020f7824 */ /* 0x040fe200078e020f */
[C---:B------:R-:W-:Y:S01]  /*0790*/  IADD3 R13, PT, PT, R2.reuse, R13, RZ ;  /* 0x0000000d020d7210 */ /* 0x040fe20007ffe0ff */
[C---:B------:R-:W-:Y:S01]  /*07a0*/  IMAD.WIDE.U32 R20, R2.reuse, 0x4, R20 ;  /* 0x0000000402147825 */ /* 0x040fe200078e0014 */
[----:B------:R-:W-:-:S03]  /*07b0*/  IADD3 R4, PT, PT, R2, R4, RZ ;  /* 0x0000000402047210 */ /* 0x000fc60007ffe0ff */
[----:B---3--:R-:W-:-:S05]  /*07c0*/  FFMA R29, R29, R26, R6 ;  /* 0x0000001a1d1d7223 */ /* 0x008fca0000000006 */
[----:B------:R2:W-:Y:S01]  /*07d0*/  STG.E desc[UR16][R16.64], R29 ;  /* 0x0000001d10007986 */ /* 0x0005e2000c101910 */
[----:B------:R-:W-:Y:S05]  /*07e0*/  BRA.U UP0, `(.L_x_1) ;  /* 0xfffffffd00287547 */ /* 0x000fea000b83ffff */
[----:B------:R-:W-:-:S05]  /*07f0*/  UMOV UR5, UR12 ;  /* 0x0000000c00057c82 */ /* 0x000fca0008000000 */
.L_x_0:
[----:B------:R-:W0:Y:S02]  /*0800*/  LDCU UR6, c[0x0][0x3a0] ;  /* 0x00007400ff0677ac */ /* 0x000e240008000800 */
[----:B0-----:R-:W-:-:S04]  /*0810*/  ULOP3.LUT UR6, UR6, 0x7, URZ, 0xc0, !UPT ;  /* 0x0000000706067892 */ /* 0x001fc8000f8ec0ff */
[----:B------:R-:W-:-:S09]  /*0820*/  UISETP.NE.AND UP0, UPT, UR6, URZ, UPT ;  /* 0x000000ff0600728c */ /* 0x000fd2000bf05270 */
[----:B------:R-:W-:Y:S05]  /*0830*/  BRA.U !UP0, `(.L_x_2) ;  /* 0x0000000508947547 */ /* 0x000fea000b800000 */
[----:B------:R-:W-:Y:S01]  /*0840*/  UISETP.NE.AND UP0, UPT, UR18, URZ, UPT ;  /* 0x000000ff1200728c */ /* 0x000fe2000bf05270 */
[----:B------:R-:W-:Y:S10]  /*0850*/  @!P0 BRA `(.L_x_3) ;  /* 0x0000000000d48947 */ /* 0x000ff40003800000 */
[----:B------:R-:W0:Y:S01]  /*0860*/  LDCU.128 UR8, c[0x0][0x380] ;  /* 0x00007000ff0877ac */ /* 0x000e220008000c00 */
[----:B------:R-:W-:Y:S01]  /*0870*/  IMAD R4, R0, UR5, R3 ;  /* 0x0000000500047c24 */ /* 0x000fe2000f8e0203 */
[----:B------:R-:W-:-:S04]  /*0880*/  UIADD3 UR6, UPT, UPT, UR13, UR5, URZ ;  /* 0x000000050d067290 */ /* 0x000fc8000fffe0ff */
[----:B------:R-:W-:Y:S01]  /*0890*/  R2UR UR19, R4 ;  /* 0x00000000041372ca */ /* 0x000fe200000e0000 */
[----:B0-----:R-:W-:-:S12]  /*08a0*/  UIMAD.WIDE.U32 UR8, UR6, 0x4, UR8 ;  /* 0x00000004060878a5 */ /* 0x001fd8000f8e0008 */
[----:B------:R-:W-:Y:S01]  /*08b0*/  UIMAD.WIDE.U32 UR6, UR19, 0x4, UR10 ;  /* 0x00000004130678a5 */ /* 0x000fe2000f8e000a */
[----:B------:R-:W-:Y:S01]  /*08c0*/  MOV R4, UR8 ;  /* 0x0000000800047c02 */ /* 0x000fe20008000f00 */
[----:B------:R-:W-:-:S04]  /*08d0*/  IMAD.U32 R5, RZ, RZ, UR9 ;  /* 0x00000009ff057e24 */ /* 0x000fc8000f8e00ff */
[----:B--2---:R-:W-:Y:S02]  /*08e0*/  MOV R6, UR6 ;  /* 0x0000000600067c02 */ /* 0x004fe40008000f00 */
[----:B------:R-:W-:Y:S01]  /*08f0*/  MOV R7, UR7 ;  /* 0x0000000700077c02 */ /* 0x000fe20008000f00 */
[----:B------:R-:W2:Y:S02]  /*0900*/  LDG.E R4, desc[UR16][R4.64] ;  /* 0x0000001004047981 */ /* 0x000ea4000c1e1900 */
[----:B------:R-:W0:Y:S02]  /*0910*/  LDCU.64 UR6, c[0x0][0x380] ;  /* 0x00007000ff0677ac */ /* 0x000e240008000a00 */
[----:B------:R1:W2:Y:S01]  /*0920*/  LDG.E R6, desc[UR16][R6.64] ;  /* 0x0000001006067981 */ /* 0x0002a2000c1e1900 */
[----:B------:R-:W-:Y:S01]  /*0930*/  VIADD R8, R0, UR19 ;  /* 0x0000001300087c36 */ /* 0x000fe20008000000 */
[----:B------:R-:W-:-:S04]  /*0940*/  UIADD3 UR9, UP1, UPT, UR13, UR5, URZ ;  /* 0x000000050d097290 */ /* 0x000fc8000ff3e0ff */
[----:B------:R-:W-:Y:S01]  /*0950*/  R2UR UR8, R8 ;  /* 0x00000000080872ca */ /* 0x000fe200000e0000 */
[----:B------:R-:W-:Y:S02]  /*0960*/  UIADD3.X UR19, UPT, UPT, URZ, URZ, URZ, UP1, !UPT ;  /* 0x000000ffff137290 */ /* 0x000fe40008ffe4ff */
[----:B0-----:R-:W-:-:S10]  /*0970*/  ULEA UR6, UP1, UR9, UR6, 0x2 ;  /* 0x0000000609067291 */ /* 0x001fd4000f8210ff */
[----:B------:R-:W-:Y:S02]  /*0980*/  UIMAD.WIDE.U32 UR20, UR8, 0x4, UR10 ;  /* 0x00000004081478a5 */ /* 0x000fe4000f8e000a */
[----:B------:R-:W-:-:S04]  /*0990*/  ULEA.HI.X UR7, UR9, UR7, UR19, 0x2, UP1 ;  /* 0x0000000709077291 */ /* 0x000fc800088f1413 */
[----:B-1----:R-:W-:Y:S02]  /*09a0*/  MOV R7, UR21 ;  /* 0x0000001500077c02 */ /* 0x002fe40008000f00 */
[----:B------:R-:W-:Y:S01]  /*09b0*/  MOV R5, UR7 ;  /* 0x0000000700057c02 */ /* 0x000fe20008000f00 */
[----:B--2--5:R-:W-:Y:S01]  /*09c0*/  FFMA R29, R4, R6, R29 ;  /* 0x00000006041d7223 */ /* 0x024fe2000000001d */
[----:B------:R-:W-:Y:S01]  /*09d0*/  MOV R4, UR6 ;  /* 0x0000000600047c02 */ /* 0x000fe20008000f00 */
[----:B------:R-:W-:-:S03]  /*09e0*/  IMAD.U32 R6, RZ, RZ, UR20 ;  /* 0x00000014ff067e24 */ /* 0x000fc6000f8e00ff */
[----:B------:R0:W-:Y:S04]  /*09f0*/  STG.E desc[UR16][R16.64], R29 ;  /* 0x0000001d10007986 */ /* 0x0001e8000c101910 */
[----:B------:R-:W2:Y:S04]  /*0a00*/  LDG.E R4, desc[UR16][R4.64+0x4] ;  /* 0x0000041004047981 */ /* 0x000ea8000c1e1900 */
[----:B------:R-:W2:Y:S01]  /*0a10*/  LDG.E R6, desc[UR16][R6.64] ;  /* 0x0000001006067981 */ /* 0x000ea2000c1e1900 */
[----:B------:R-:W-:Y:S02]  /*0a20*/  IADD3 R8, PT, PT, R0, UR8, RZ ;  /* 0x0000000800087c10 */ /* 0x000fe4000fffe0ff */
[----:B------:R-:W-:-:S02]  /*0a30*/  MOV R9, UR7 ;  /* 0x0000000700097c02 */ /* 0x000fc40008000f00 */
[----:B------:R-:W-:Y:S01]  /*0a40*/  R2UR UR8, R8 ;  /* 0x00000000080872ca */ /* 0x000fe200000e0000 */
[----:B------:R-:W-:-:S12]  /*0a50*/  IMAD.U32 R8, RZ, RZ, UR6 ;  /* 0x00000006ff087e24 */ /* 0x000fd8000f8e00ff */
[----:B------:R-:W-:-:S06]  /*0a60*/  UIMAD.WIDE.U32 UR20, UR8, 0x4, UR10 ;  /* 0x00000004081478a5 */ /* 0x000fcc000f8e000a */
[----:B------:R-:W-:Y:S01]  /*0a70*/  MOV R10, UR20 ;  /* 0x00000014000a7c02 */ /* 0x000fe20008000f00 */
[----:B------:R-:W-:Y:S02]  /*0a80*/  IMAD.U32 R11, RZ, RZ, UR21 ;  /* 0x00000015ff0b7e24 */ /* 0x000fe4000f8e00ff */
[----:B--2---:R-:W-:-:S05]  /*0a90*/  FFMA R13, R4, R6, R29 ;  /* 0x00000006040d7223 */ /* 0x004fca000000001d */
[----:B------:R1:W-:Y:S04]  /*0aa0*/  STG.E desc[UR16][R16.64], R13 ;  /* 0x0000000d10007986 */ /* 0x0003e8000c101910 */
[----:B------:R-:W2:Y:S04]  /*0ab0*/  LDG.E R8, desc[UR16][R8.64+0x8] ;  /* 0x0000081008087981 */ /* 0x000ea8000c1e1900 */
[----:B------:R-:W2:Y:S01]  /*0ac0*/  LDG.E R10, desc[UR16][R10.64] ;  /* 0x000000100a0a7981 */ /* 0x000ea2000c1e1900 */
[----:B------:R-:W-:Y:S02]  /*0ad0*/  IADD3 R4, PT, PT, R0, UR8, RZ ;  /* 0x0000000800047c10 */ /* 0x000fe4000fffe0ff */
[----:B------:R-:W-:-:S02]  /*0ae0*/  MOV R6, UR6 ;  /* 0x0000000600067c02 */ /* 0x000fc40008000f00 */
[----:B------:R-:W-:Y:S02]  /*0af0*/  R2UR UR8, R4 ;  /* 0x00000000040872ca */ /* 0x000fe400000e0000 */
[----:B------:R-:W-:-:S11]  /*0b00*/  MOV R7, UR7 ;  /* 0x0000000700077c02 */ /* 0x000fd60008000f00 */
[----:B------:R-:W-:-:S06]  /*0b10*/  UIMAD.WIDE.U32 UR10, UR8, 0x4, UR10 ;  /* 0x00000004080a78a5 */ /* 0x000fcc000f8e000a */
[----:B------:R-:W-:Y:S01]  /*0b20*/  MOV R4, UR10 ;  /* 0x0000000a00047c02 */ /* 0x000fe20008000f00 */
[----:B------:R-:W-:Y:S02]  /*0b30*/  IMAD.U32 R5, RZ, RZ, UR11 ;  /* 0x0000000bff057e24 */ /* 0x000fe4000f8e00ff */
[----:B--2---:R-:W-:-:S05]  /*0b40*/  FFMA R15, R8, R10, R13 ;  /* 0x0000000a080f7223 */ /* 0x004fca000000000d */
[----:B------:R1:W-:Y:S04]  /*0b50*/  STG.E desc[UR16][R16.64], R15 ;  /* 0x0000000f10007986 */ /* 0x0003e8000c101910 */
[----:B------:R-:W0:Y:S04]  /*0b60*/  LDG.E R4, desc[UR16][R4.64] ;  /* 0x0000001004047981 */ /* 0x000e28000c1e1900 */
[----:B------:R-:W0:Y:S01]  /*0b70*/  LDG.E R6, desc[UR16][R6.64+0xc] ;  /* 0x00000c1006067981 */ /* 0x000e22000c1e1900 */
[----:B------:R-:W-:Y:S01]  /*0b80*/  UIADD3 UR5, UPT, UPT, UR5, 0x4, URZ ;  /* 0x0000000405057890 */ /* 0x000fe2000fffe0ff */
[----:B0-----:R-:W-:-:S05]  /*0b90*/  FFMA R29, R6, R4, R15 ;  /* 0x00000004061d7223 */ /* 0x001fca000000000f */
[----:B------:R1:W-:Y:S06]  /*0ba0*/  STG.E desc[UR16][R16.64], R29 ;  /* 0x0000001d10007986 */ /* 0x0003ec000c101910 */
.L_x_3:
[----:B------:R-:W-:Y:S05]  /*0bb0*/  BRA.U !UP0, `(.L_x_2) ;  /* 0x0000000108b47547 */ /* 0x000fea000b800000 */
[----:B------:R-:W0:Y:S01]  /*0bc0*/  LDCU UR6, c[0x0][0x3a0] ;  /* 0x00007400ff0677ac */ /* 0x000e220008000800 */
[----:B------:R-:W-:Y:S02]  /*0bd0*/  UISETP.NE.AND UP1, UPT, UR18, 0x1, UPT ;  /* 0x000000011200788c */ /* 0x000fe4000bf25270 */
[----:B0-----:R-:W-:-:S07]  /*0be0*/  ULOP3.LUT UP0, URZ, UR6, 0x1, URZ, 0xc0, !UPT ;  /* 0x0000000106ff7892 */ /* 0x001fce000f80c0ff */
[----:B------:R-:W-:Y:S05]  /*0bf0*/  BRA.U !UP1, `(.L_x_4) ;  /* 0x00000001096c7547 */ /* 0x000fea000b800000 */
[----:B------:R-:W0:Y:S01]  /*0c00*/  LDCU.128 UR8, c[0x0][0x380] ;  /* 0x00007000ff0877ac */ /* 0x000e220008000c00 */
[----:B------:R-:W-:Y:S02]  /*0c10*/  IMAD.MOV.U32 R4, RZ, RZ, 0x4 ;  /* 0x00000004ff047424 */ /* 0x000fe400078e00ff */
[----:B------:R-:W-:Y:S01]  /*0c20*/  IMAD R7, R0, UR5, R3 ;  /* 0x0000000500077c24 */ /* 0x000fe2000f8e0203 */
[----:B------:R-:W-:-:S04]  /*0c30*/  UIADD3 UR6, UPT, UPT, UR13, UR5, URZ ;  /* 0x000000050d067290 */ /* 0x000fc8000fffe0ff */
[----:B0-----:R-:W-:Y:S01]  /*0c40*/  UIMAD.WIDE.U32 UR8, UR6, 0x4, UR8 ;  /* 0x00000004060878a5 */ /* 0x001fe2000f8e0008 */
[----:B------:R-:W-:-:S05]  /*0c50*/  IMAD.WIDE.U32 R4, R7, R4, UR10 ;  /* 0x0000000a07047e25 */ /* 0x000fca000f8e0004 */
[----:B------:R-:W-:Y:S01]  /*0c60*/  MOV R8, UR8 ;  /* 0x0000000800087c02 */ /* 0x000fe20008000f00 */
[----:B------:R-:W3:Y:S01]  /*0c70*/  LDG.E R4, desc[UR16][R4.64] ;  /* 0x0000001004047981 */ /* 0x000ee2000c1e1900 */
[----:B------:R-:W-:-:S03]  /*0c80*/  MOV R9, UR9 ;  /* 0x0000000900097c02 */ /* 0x000fc60008000f00 */
[----:B------:R-:W0:Y:S02]  /*0c90*/  LDCU.64 UR8, c[0x0][0x380] ;  /* 0x00007000ff0877ac */ /* 0x000e240008000a00 */
[----:B------:R-:W3:Y:S01]  /*0ca0*/  LDG.E R8, desc[UR16][R8.64] ;  /* 0x0000001008087981 */ /* 0x000ee2000c1e1900 */
[----:B------:R-:W-:-:S04]  /*0cb0*/  UIADD3 UR6, UP1, UPT, UR13, UR5, URZ ;  /* 0x000000050d067290 */ /* 0x000fc8000ff3e0ff */
[----:B------:R-:W-:Y:S01]  /*0cc0*/  UIADD3.X UR7, UPT, UPT, URZ, URZ, URZ, UP1, !UPT ;  /* 0x000000ffff077290 */ /* 0x000fe20008ffe4ff */
[----:B--2---:R-:W-:Y:S01]  /*0cd0*/  IADD3 R10, PT, PT, R0, R7, RZ ;  /* 0x00000007000a7210 */ /* 0x004fe20007ffe0ff */
[----:B-1----:R-:W-:Y:S01]  /*0ce0*/  IMAD.MOV.U32 R13, RZ, RZ, 0x4 ;  /* 0x00000004ff0d7424 */ /* 0x002fe200078e00ff */
[----:B0-----:R-:W-:-:S04]  /*0cf0*/  ULEA UR8, UP1, UR6, UR8, 0x2 ;  /* 0x0000000806087291 */ /* 0x001fc8000f8210ff */
[----:B------:R-:W-:Y:S02]  /*0d00*/  ULEA.HI.X UR7, UR6, UR9, UR7, 0x2, UP1 ;  /* 0x0000000906077291 */ /* 0x000fe400088f1407 */
[----:B------:R-:W-:-:S04]  /*0d10*/  MOV R6, UR8 ;  /* 0x0000000800067c02 */ /* 0x000fc80008000f00 */
[----:B------:R-:W-:Y:S02]  /*0d20*/  IMAD.U32 R7, RZ, RZ, UR7 ;  /* 0x00000007ff077e24 */ /* 0x000fe4000f8e00ff */
[----:B---3-5:R-:W-:Y:S01]  /*0d30*/  FFMA R11, R8, R4, R29 ;  /* 0x00000004080b7223 */ /* 0x028fe2000000001d */
[----:B------:R-:W-:-:S04]  /*0d40*/  IMAD.WIDE.U32 R4, R10, R13, UR10 ;  /* 0x0000000a0a047e25 */ /* 0x000fc8000f8e000d */
[----:B------:R0:W-:Y:S04]  /*0d50*/  STG.E desc[UR16][R16.64], R11 ;  /* 0x0000000b10007986 */ /* 0x0001e8000c101910 */
[----:B------:R-:W2:Y:S04]  /*0d60*/  LDG.E R6, desc[UR16][R6.64+0x4] ;  /* 0x0000041006067981 */ /* 0x000ea8000c1e1900 */
[----:B------:R-:W2:Y:S01]  /*0d70*/  LDG.E R4, desc[UR16][R4.64] ;  /* 0x0000001004047981 */ /* 0x000ea2000c1e1900 */
[----:B------:R-:W-:Y:S01]  /*0d80*/  UIADD3 UR5, UPT, UPT, UR5, 0x2, URZ ;  /* 0x0000000205057890 */ /* 0x000fe2000fffe0ff */
[----:B--2---:R-:W-:-:S05]  /*0d90*/  FFMA R29, R6, R4, R11 ;  /* 0x00000004061d7223 */ /* 0x004fca000000000b */
[----:B------:R0:W-:Y:S06]  /*0da0*/  STG.E desc[UR16][R16.64], R29 ;  /* 0x0000001d10007986 */ /* 0x0001ec000c101910 */
.L_x_4:
[----:B------:R-:W-:Y:S05]  /*0db0*/  BRA.U !UP0, `(.L_x_2) ;  /* 0x0000000108347547 */ /* 0x000fea000b800000 */
[----:B------:R-:W3:Y:S01]  /*0dc0*/  LDCU.128 UR8, c[0x0][0x380] ;  /* 0x00007000ff0877ac */ /* 0x000ee20008000c00 */
[----:B------:R-:W-:Y:S01]  /*0dd0*/  IMAD R7, R0, UR5, R3 ;  /* 0x0000000500077c24 */ /* 0x000fe2000f8e0203 */
[----:B------:R-:W-:-:S04]  /*0de0*/  UIADD3 UR6, UPT, UPT, UR13, UR5, URZ ;  /* 0x000000050d067290 */ /* 0x000fc8000fffe0ff */
[----:B---3--:R-:W-:Y:S01]  /*0df0*/  UIMAD.WIDE.U32 UR6, UR6, 0x4, UR8 ;  /* 0x00000004060678a5 */ /* 0x008fe2000f8e0008 */
[----:B------:R-:W-:Y:S02]  /*0e00*/  MOV R4, UR10 ;  /* 0x0000000a00047c02 */ /* 0x000fe40008000f00 */
[----:B------:R-:W-:-:S03]  /*0e10*/  MOV R5, UR11 ;  /* 0x0000000b00057c02 */ /* 0x000fc60008000f00 */
[----:B--2---:R-:W-:Y:S02]  /*0e20*/  IMAD.U32 R6, RZ, RZ, UR6 ;  /* 0x00000006ff067e24 */ /* 0x004fe4000f8e00ff */
[----:B------:R-:W-:Y:S01]  /*0e30*/  IMAD.WIDE.U32 R4, R7, 0x4, R4 ;  /* 0x0000000407047825 */ /* 0x000fe200078e0004 */
[----:B------:R-:W-:-:S05]  /*0e40*/  MOV R7, UR7 ;  /* 0x0000000700077c02 */ /* 0x000fca0008000f00 */
[----:B------:R-:W0:Y:S04]  /*0e50*/  LDG.E R4, desc[UR16][R4.64] ;  /* 0x0000001004047981 */ /* 0x000e28000c1e1900 */
[----:B------:R-:W0:Y:S02]  /*0e60*/  LDG.E R6, desc[UR16][R6.64] ;  /* 0x0000001006067981 */ /* 0x000e24000c1e1900 */
[----:B01---5:R-:W-:-:S05]  /*0e70*/  FFMA R29, R6, R4, R29 ;  /* 0x00000004061d7223 */ /* 0x023fca000000001d */
[----:B------:R3:W-:Y:S02]  /*0e80*/  STG.E desc[UR16][R16.64], R29 ;  /* 0x0000001d10007986 */ /* 0x0007e4000c101910 */
.L_x_2:
[----:B------:R-:W-:-:S04]  /*0e90*/  IADD3 R3, PT, PT, R3, 0x1, RZ ;  /* 0x0000000103037810 */ /* 0x000fc80007ffe0ff */
[----:B------:R-:W-:-:S13]  /*0ea0*/  ISETP.NE.AND P2, PT, R3, R0, PT ;  /* 0x000000000300720c */ /* 0x000fda0003f45270 */
[----:B------:R-:W-:Y:S05]  /*0eb0*/  @P2 BRA `(.L_x_5) ;  /* 0xfffffff400242947 */ /* 0x000fea000383ffff */
[----:B------:R-:W-:Y:S05]  /*0ec0*/  @P1 BRA `(.L_x_6) ;  /* 0xfffffff000e81947 */ /* 0x000fea000383ffff */
[----:B------:R-:W-:Y:S05]  /*0ed0*/  EXIT ;  /* 0x000000000000794d */ /* 0x000fea0003800000 */
.L_x_7:
[----:B------:R-:W-:-:S00]  /*0ee0*/  BRA `(.L_x_7) ;  /* 0xfffffffc00fc7947 */ /* 0x000fc0000383ffff */
[----:B------:R-:W-:-:S00]  /*0ef0*/  NOP ;  /* 0x0000000000007918 */ /* 0x000fc00000000000 */
        /* <DEDUP_REMOVED lines=8> */
.L_x_8:


//--------------------- .nv.shared.reserved.0     --------------------------
	.section	.nv.shared.reserved.0,"aw",@nobits
	.weak		__nv_reservedSMEM_offset_0_alias
	.size		__nv_reservedSMEM_offset_0_alias, 0, 64
	.other		__nv_reservedSMEM_offset_0_alias,@"STO_CUDA_RESERVED_SHARED STV_DEFAULT"
__nv_reservedSMEM_offset_0_alias:
	.zero		0
	.zero		64


//--------------------- .nv.constant0._Z6matrixPfS_S_iii --------------------------
	.section	.nv.constant0._Z6matrixPfS_S_iii,"a",@progbits
	.sectionflags	@""
	.align	4
.nv.constant0._Z6matrixPfS_S_iii:
	.zero		932


//--------------------- SYMBOLS --------------------------

	.type		.nv.reservedSmem.offset0,@object
	.size		.nv.reservedSmem.offset0,0x4
